//
// Generated by NVIDIA NVVM Compiler
//
// Compiler Build ID: CL-36424714
// Cuda compilation tools, release 13.0, V13.0.88
// Based on NVVM 20.0.0
//

.version 9.0
.target sm_100
.address_size 64

	// .globl	_Z9my_kernelPfi

.visible .entry _Z9my_kernelPfi(
	.param .u64 .ptr .align 1 _Z9my_kernelPfi_param_0,
	.param .u32 _Z9my_kernelPfi_param_1
)
{
	.reg .pred 	%p<2>;
	.reg .b32 	%r<6>;
	.reg .b32 	%f<3>;
	.reg .b64 	%rd<5>;

	ld.param.u64 	%rd1, [_Z9my_kernelPfi_param_0];
	ld.param.u32 	%r2, [_Z9my_kernelPfi_param_1];
	mov.u32 	%r3, %ctaid.x;
	mov.u32 	%r4, %ntid.x;
	mov.u32 	%r5, %tid.x;
	mad.lo.s32 	%r1, %r3, %r4, %r5;
	setp.ge.s32 	%p1, %r1, %r2;
	@%p1 bra 	$L__BB0_2;
	cvta.to.global.u64 	%rd2, %rd1;
	mul.wide.s32 	%rd3, %r1, 4;
	add.s64 	%rd4, %rd2, %rd3;
	ld.global.f32 	%f1, [%rd4];
	fma.rn.f32 	%f2, %f1, 0f40000000, 0f3F800000;
	st.global.f32 	[%rd4], %f2;
$L__BB0_2:
	ret;

}


// ===== COMPILED SASS (sm_100) =====

	.target	sm_100

	.elftype	@"ET_EXEC"


//--------------------- .note.nv.tkinfo           --------------------------
	.section	.note.nv.tkinfo,"",@"SHT_NOTE"
	.sectionflags	@"SHF_NOTE_NV_TKINFO"
	.tkinfo
        /*0018*/ 	.word	0x00000002
        /*0030*/ 	.string	""
        /*0030*/ 	.string	"ptxas"
        /*0030*/ 	.string	"Cuda compilation tools, release 13.0, V13.0.88"
        /*0030*/ 	.string	"Build cuda_13.0.r13.0/compiler.36424714_0"
        /*0030*/ 	.string	"-arch sm_100 -m 64 "



//--------------------- .note.nv.cuinfo           --------------------------
	.section	.note.nv.cuinfo,"",@"SHT_NOTE"
	.sectionflags	@"SHF_NOTE_NV_CUINFO"
        /*0018*/ 	.short	0x0002
        /*001a*/ 	.short	0x0064
        /*001c*/ 	.short	0x0082
	.zero		2


//--------------------- .nv.info                  --------------------------
	.section	.nv.info,"",@"SHT_CUDA_INFO"
	.align	4


	//----- nvinfo : EIATTR_REGCOUNT
	.align		4
        /*0000*/ 	.byte	0x04, 0x2f
        /*0002*/ 	.short	(.L_1 - .L_0)
	.align		4
.L_0:
        /*0004*/ 	.word	index@(_Z9my_kernelPfi)
        /*0008*/ 	.word	0x00000008


	//----- nvinfo : EIATTR_FRAME_SIZE
	.align		4
.L_1:
        /*000c*/ 	.byte	0x04, 0x11
        /*000e*/ 	.short	(.L_3 - .L_2)
	.align		4
.L_2:
        /*0010*/ 	.word	index@(_Z9my_kernelPfi)
        /*0014*/ 	.word	0x00000000


	//----- nvinfo : EIATTR_MIN_STACK_SIZE
	.align		4
.L_3:
        /*0018*/ 	.byte	0x04, 0x12
        /*001a*/ 	.short	(.L_5 - .L_4)
	.align		4
.L_4:
        /*001c*/ 	.word	index@(_Z9my_kernelPfi)
        /*0020*/ 	.word	0x00000000
.L_5:


//--------------------- .nv.compat                --------------------------
	.section	.nv.compat,"",@"SHT_CUDA_COMPAT_INFO"
	.align	4
        /*0000*/ 	.byte	0x02, 0x09, 0x00, 0x00, 0x02, 0x02, 0x01, 0x00, 0x02, 0x05, 0x05, 0x00, 0x03, 0x07, 0x01, 0x01
        /*0010*/ 	.byte	0x02, 0x03, 0x00, 0x00, 0x02, 0x06, 0x01, 0x00, 0x04, 0x0b, 0x08, 0x00, 0x09, 0x00, 0x00, 0x00
        /*0020*/ 	.byte	0x00, 0x00, 0x00, 0x00


//--------------------- .nv.info._Z9my_kernelPfi  --------------------------
	.section	.nv.info._Z9my_kernelPfi,"",@"SHT_CUDA_INFO"
	.sectionflags	@""
	.align	4


	//----- nvinfo : EIATTR_CUDA_API_VERSION
	.align		4
        /*0000*/ 	.byte	0x04, 0x37
        /*0002*/ 	.short	(.L_7 - .L_6)
.L_6:
        /*0004*/ 	.word	0x00000082


	//----- nvinfo : EIATTR_KPARAM_INFO
	.align		4
.L_7:
        /*0008*/ 	.byte	0x04, 0x17
        /*000a*/ 	.short	(.L_9 - .L_8)
.L_8:
        /*000c*/ 	.word	0x00000000
        /*0010*/ 	.short	0x0001
        /*0012*/ 	.short	0x0008
        /*0014*/ 	.byte	0x00, 0xf0, 0x11, 0x00


	//----- nvinfo : EIATTR_KPARAM_INFO
	.align		4
.L_9:
        /*0018*/ 	.byte	0x04, 0x17
        /*001a*/ 	.short	(.L_11 - .L_10)
.L_10:
        /*001c*/ 	.word	0x00000000
        /*0020*/ 	.short	0x0000
        /*0022*/ 	.short	0x0000
        /*0024*/ 	.byte	0x00, 0xf5, 0x21, 0x00


	//----- nvinfo : EIATTR_SPARSE_MMA_MASK
	.align		4
.L_11:
        /*0028*/ 	.byte	0x03, 0x50
        /*002a*/ 	.short	0x0000


	//----- nvinfo : EIATTR_MAXREG_COUNT
	.align		4
        /*002c*/ 	.byte	0x03, 0x1b
        /*002e*/ 	.short	0x00ff


	//----- nvinfo : EIATTR_MERCURY_ISA_VERSION
	.align		4
        /*0030*/ 	.byte	0x03, 0x5f
        /*0032*/ 	.short	0x0101


	//----- nvinfo : EIATTR_VRC_CTA_INIT_COUNT
	.align		4
        /*0034*/ 	.byte	0x02, 0x4a
	.zero		1
	.zero		1


	//----- nvinfo : EIATTR_EXIT_INSTR_OFFSETS
	.align		4
        /*0038*/ 	.byte	0x04, 0x1c
        /*003a*/ 	.short	(.L_13 - .L_12)


	//   ....[0]....
.L_12:
        /*003c*/ 	.word	0x00000070


	//   ....[1]....
        /*0040*/ 	.word	0x000000f0


	//----- nvinfo : EIATTR_CBANK_PARAM_SIZE
	.align		4
.L_13:
        /*0044*/ 	.byte	0x03, 0x19
        /*0046*/ 	.short	0x000c


	//----- nvinfo : EIATTR_PARAM_CBANK
	.align		4
        /*0048*/ 	.byte	0x04, 0x0a
        /*004a*/ 	.short	(.L_15 - .L_14)
	.align		4
.L_14:
        /*004c*/ 	.word	index@(.nv.constant0._Z9my_kernelPfi)
        /*0050*/ 	.short	0x0380
        /*0052*/ 	.short	0x000c


	//----- nvinfo : EIATTR_SW_WAR
	.align		4
.L_15:
        /*0054*/ 	.byte	0x04, 0x36
        /*0056*/ 	.short	(.L_17 - .L_16)
.L_16:
        /*0058*/ 	.word	0x00000008
.L_17:


//--------------------- .nv.callgraph             --------------------------
	.section	.nv.callgraph,"",@"SHT_CUDA_CALLGRAPH"
	.align	4
	.sectionentsize	8
	.align		4
        /*0000*/ 	.word	0x00000000
	.align		4
        /*0004*/ 	.word	0xffffffff
	.align		4
        /*0008*/ 	.word	0x00000000
	.align		4
        /*000c*/ 	.word	0xfffffffe
	.align		4
        /*0010*/ 	.word	0x00000000
	.align		4
        /*0014*/ 	.word	0xfffffffd
	.align		4
        /*0018*/ 	.word	0x00000000
	.align		4
        /*001c*/ 	.word	0xfffffffc


//--------------------- .text._Z9my_kernelPfi     --------------------------
	.section	.text._Z9my_kernelPfi,"ax",@progbits
	.align	128
        .global         _Z9my_kernelPfi
        .type           _Z9my_kernelPfi,@function
        .size           _Z9my_kernelPfi,(.L_x_1 - _Z9my_kernelPfi)
        .other          _Z9my_kernelPfi,@"STO_CUDA_ENTRY STV_DEFAULT"
_Z9my_kernelPfi:
.text._Z9my_kernelPfi:
[----:B------:R-:W-:Y:S01]  /*0000*/  LDC R1, c[0x0][0x37c] ;  /* 0x0000df00ff017b82 */ /* 0x000fe20000000800 */
[----:B------:R-:W0:Y:S07]  /*0010*/  S2R R0, SR_TID.X ;  /* 0x0000000000007919 */ /* 0x000e2e0000002100 */
[----:B------:R-:W0:Y:S01]  /*0020*/  S2UR UR4, SR_CTAID.X ;  /* 0x00000000000479c3 */ /* 0x000e220000002500 */
[----:B------:R-:W1:Y:S07]  /*0030*/  LDCU UR5, c[0x0][0x388] ;  /* 0x00007100ff0577ac */ /* 0x000e6e0008000800 */
[----:B------:R-:W0:Y:S02]  /*0040*/  LDC R5, c[0x0][0x360] ;  /* 0x0000d800ff057b82 */ /* 0x000e240000000800 */
[----:B0-----:R-:W-:-:S05]  /*0050*/  IMAD R5, R5, UR4, R0 ;  /* 0x0000000405057c24 */ /* 0x001fca000f8e0200 */
[----:B-1----:R-:W-:-:S13]  /*0060*/  ISETP.GE.AND P0, PT, R5, UR5, PT ;  /* 0x0000000505007c0c */ /* 0x002fda000bf06270 */
[----:B------:R-:W-:Y:S05]  /*0070*/  @P0 EXIT ;  /* 0x000000000000094d */ /* 0x000fea0003800000 */
[----:B------:R-:W0:Y:S01]  /*0080*/  LDC.64 R2, c[0x0][0x380] ;  /* 0x0000e000ff027b82 */ /* 0x000e220000000a00 */
[----:B------:R-:W1:Y:S01]  /*0090*/  LDCU.64 UR4, c[0x0][0x358] ;  /* 0x00006b00ff0477ac */ /* 0x000e620008000a00 */
[----:B0-----:R-:W-:-:S05]  /*00a0*/  IMAD.WIDE R2, R5, 0x4, R2 ;  /* 0x0000000405027825 */ /* 0x001fca00078e0202 */
[----:B-1----:R-:W2:Y:S01]  /*00b0*/  LDG.E R0, desc[UR4][R2.64] ;  /* 0x0000000402007981 */ /* 0x002ea2000c1e1900 */
[----:B------:R-:W-:-:S05]  /*00c0*/  HFMA2 R5, -RZ, RZ, 2, 0 ;  /* 0x40000000ff057431 */ /* 0x000fca00000001ff */
[----:B--2---:R-:W-:-:S05]  /*00d0*/  FFMA R5, R0, R5, 1 ;  /* 0x3f80000000057423 */ /* 0x004fca0000000005 */
[----:B------:R-:W-:Y:S01]  /*00e0*/  STG.E desc[UR4][R2.64], R5 ;  /* 0x0000000502007986 */ /* 0x000fe2000c101904 */
[----:B------:R-:W-:Y:S05]  /*00f0*/  EXIT ;  /* 0x000000000000794d */ /* 0x000fea0003800000 */
.L_x_0:
[----:B------:R-:W-:-:S00]  /*0100*/  BRA `(.L_x_0) ;  /* 0xfffffffc00fc7947 */ /* 0x000fc0000383ffff */
[----:B------:R-:W-:-:S00]  /*0110*/  NOP ;  /* 0x0000000000007918 */ /* 0x000fc00000000000 */
        /* <DEDUP_REMOVED lines=14> */
.L_x_1:


//--------------------- .nv.shared.reserved.0     --------------------------
	.section	.nv.shared.reserved.0,"aw",@nobits
	.weak		__nv_reservedSMEM_offset_0_alias
	.size		__nv_reservedSMEM_offset_0_alias, 0, 64
	.other		__nv_reservedSMEM_offset_0_alias,@"STO_CUDA_RESERVED_SHARED STV_DEFAULT"
__nv_reservedSMEM_offset_0_alias:
	.zero		0
	.zero		64


//--------------------- .nv.constant0._Z9my_kernelPfi --------------------------
	.section	.nv.constant0._Z9my_kernelPfi,"a",@progbits
	.sectionflags	@""
	.align	4
.nv.constant0._Z9my_kernelPfi:
	.zero		908


//--------------------- SYMBOLS --------------------------

	.type		.nv.reservedSmem.offset0,@object
	.size		.nv.reservedSmem.offset0,0x4
